//
// Generated by NVIDIA NVVM Compiler
//
// Compiler Build ID: CL-36424714
// Cuda compilation tools, release 13.0, V13.0.88
// Based on NVVM 20.0.0
//

.version 9.0
.target sm_100
.address_size 64

	// .globl	_Z10hello_cudav
.extern .func  (.param .b32 func_retval0) vprintf
(
	.param .b64 vprintf_param_0,
	.param .b64 vprintf_param_1
)
;
.global .align 1 .b8 $str[32] = {72, 101, 108, 108, 111, 32, 102, 114, 111, 109, 32, 71, 80, 85, 32, 116, 104, 114, 101, 97, 100, 32, 40, 37, 100, 44, 37, 100, 41, 33, 10};

.visible .entry _Z10hello_cudav()
{
	.local .align 8 .b8 	__local_depot0[8];
	.reg .b64 	%SP;
	.reg .b64 	%SPL;
	.reg .b32 	%r<5>;
	.reg .b64 	%rd<5>;

	mov.u64 	%SPL, __local_depot0;
	cvta.local.u64 	%SP, %SPL;
	add.u64 	%rd1, %SP, 0;
	add.u64 	%rd2, %SPL, 0;
	mov.u32 	%r1, %ctaid.x;
	mov.u32 	%r2, %tid.x;
	st.local.v2.u32 	[%rd2], {%r1, %r2};
	mov.u64 	%rd3, $str;
	cvta.global.u64 	%rd4, %rd3;
	{ // callseq 0, 0
	.param .b64 param0;
	st.param.b64 	[param0], %rd4;
	.param .b64 param1;
	st.param.b64 	[param1], %rd1;
	.param .b32 retval0;
	call.uni (retval0), 
	vprintf, 
	(
	param0, 
	param1
	);
	ld.param.b32 	%r3, [retval0];
	} // callseq 0
	ret;

}


// ===== COMPILED SASS (sm_100) =====

	.target	sm_100

	.elftype	@"ET_EXEC"


//--------------------- .note.nv.tkinfo           --------------------------
	.section	.note.nv.tkinfo,"",@"SHT_NOTE"
	.sectionflags	@"SHF_NOTE_NV_TKINFO"
	.tkinfo
        /*0018*/ 	.word	0x00000002
        /*0030*/ 	.string	""
        /*0030*/ 	.string	"ptxas"
        /*0030*/ 	.string	"Cuda compilation tools, release 13.0, V13.0.88"
        /*0030*/ 	.string	"Build cuda_13.0.r13.0/compiler.36424714_0"
        /*0030*/ 	.string	"-arch sm_100 -m 64 "



//--------------------- .note.nv.cuinfo           --------------------------
	.section	.note.nv.cuinfo,"",@"SHT_NOTE"
	.sectionflags	@"SHF_NOTE_NV_CUINFO"
        /*0018*/ 	.short	0x0002
        /*001a*/ 	.short	0x0064
        /*001c*/ 	.short	0x0082
	.zero		2


//--------------------- .nv.info                  --------------------------
	.section	.nv.info,"",@"SHT_CUDA_INFO"
	.align	4


	//----- nvinfo : EIATTR_REGCOUNT
	.align		4
        /*0000*/ 	.byte	0x04, 0x2f
        /*0002*/ 	.short	(.L_2 - .L_1)
	.align		4
.L_1:
        /*0004*/ 	.word	index@(_Z10hello_cudav)
        /*0008*/ 	.word	0x00000018


	//----- nvinfo : EIATTR_FRAME_SIZE
	.align		4
.L_2:
        /*000c*/ 	.byte	0x04, 0x11
        /*000e*/ 	.short	(.L_4 - .L_3)
	.align		4
.L_3:
        /*0010*/ 	.word	index@(_Z10hello_cudav)
        /*0014*/ 	.word	0x00000008


	//----- nvinfo : EIATTR_MIN_STACK_SIZE
	.align		4
.L_4:
        /*0018*/ 	.byte	0x04, 0x12
        /*001a*/ 	.short	(.L_6 - .L_5)
	.align		4
.L_5:
        /*001c*/ 	.word	index@(_Z10hello_cudav)
        /*0020*/ 	.word	0x00000008
.L_6:


//--------------------- .nv.compat                --------------------------
	.section	.nv.compat,"",@"SHT_CUDA_COMPAT_INFO"
	.align	4
        /*0000*/ 	.byte	0x02, 0x09, 0x00, 0x00, 0x02, 0x02, 0x01, 0x00, 0x02, 0x05, 0x05, 0x00, 0x03, 0x07, 0x01, 0x01
        /*0010*/ 	.byte	0x02, 0x03, 0x00, 0x00, 0x02, 0x06, 0x01, 0x00, 0x04, 0x0b, 0x08, 0x00, 0x09, 0x00, 0x00, 0x00
        /*0020*/ 	.byte	0x00, 0x00, 0x00, 0x00


//--------------------- .nv.info._Z10hello_cudav  --------------------------
	.section	.nv.info._Z10hello_cudav,"",@"SHT_CUDA_INFO"
	.sectionflags	@""
	.align	4


	//----- nvinfo : EIATTR_CUDA_API_VERSION
	.align		4
        /*0000*/ 	.byte	0x04, 0x37
        /*0002*/ 	.short	(.L_8 - .L_7)
.L_7:
        /*0004*/ 	.word	0x00000082


	//----- nvinfo : EIATTR_SPARSE_MMA_MASK
	.align		4
.L_8:
        /*0008*/ 	.byte	0x03, 0x50
        /*000a*/ 	.short	0x0000


	//----- nvinfo : EIATTR_MAXREG_COUNT
	.align		4
        /*000c*/ 	.byte	0x03, 0x1b
        /*000e*/ 	.short	0x00ff


	//----- nvinfo : EIATTR_EXTERNS
	.align		4
        /*0010*/ 	.byte	0x04, 0x0f
        /*0012*/ 	.short	(.L_10 - .L_9)


	//   ....[0]....
	.align		4
.L_9:
        /*0014*/ 	.word	index@(vprintf)


	//----- nvinfo : EIATTR_MERCURY_ISA_VERSION
	.align		4
.L_10:
        /*0018*/ 	.byte	0x03, 0x5f
        /*001a*/ 	.short	0x0101


	//----- nvinfo : EIATTR_VRC_CTA_INIT_COUNT
	.align		4
        /*001c*/ 	.byte	0x02, 0x4a
	.zero		1
	.zero		1


	//----- nvinfo : EIATTR_SYSCALL_OFFSETS
	.align		4
        /*0020*/ 	.byte	0x04, 0x46
        /*0022*/ 	.short	(.L_12 - .L_11)


	//   ....[0]....
.L_11:
        /*0024*/ 	.word	0x000000f0


	//----- nvinfo : EIATTR_EXIT_INSTR_OFFSETS
	.align		4
.L_12:
        /*0028*/ 	.byte	0x04, 0x1c
        /*002a*/ 	.short	(.L_14 - .L_13)


	//   ....[0]....
.L_13:
        /*002c*/ 	.word	0x00000100


	//----- nvinfo : EIATTR_SW_WAR
	.align		4
.L_14:
        /*0030*/ 	.byte	0x04, 0x36
        /*0032*/ 	.short	(.L_16 - .L_15)
.L_15:
        /*0034*/ 	.word	0x00000008
.L_16:


//--------------------- .nv.callgraph             --------------------------
	.section	.nv.callgraph,"",@"SHT_CUDA_CALLGRAPH"
	.align	4
	.sectionentsize	8
	.align		4
        /*0000*/ 	.word	0x00000000
	.align		4
        /*0004*/ 	.word	0xffffffff
	.align		4
        /*0008*/ 	.word	index@(_Z10hello_cudav)
	.align		4
        /*000c*/ 	.word	index@(vprintf)
	.align		4
        /*0010*/ 	.word	0x00000000
	.align		4
        /*0014*/ 	.word	0xfffffffe
	.align		4
        /*0018*/ 	.word	0x00000000
	.align		4
        /*001c*/ 	.word	0xfffffffd
	.align		4
        /*0020*/ 	.word	0x00000000
	.align		4
        /*0024*/ 	.word	0xfffffffc


//--------------------- .nv.constant4             --------------------------
	.section	.nv.constant4,"a",@progbits
	.align	8
	.align		8
.nv.constant4:
        /*0000*/ 	.dword	vprintf
	.align		8
        /*0008*/ 	.dword	$str


//--------------------- .text._Z10hello_cudav     --------------------------
	.section	.text._Z10hello_cudav,"ax",@progbits
	.align	128
        .global         _Z10hello_cudav
        .type           _Z10hello_cudav,@function
        .size           _Z10hello_cudav,(.L_x_2 - _Z10hello_cudav)
        .other          _Z10hello_cudav,@"STO_CUDA_ENTRY STV_DEFAULT"
_Z10hello_cudav:
.text._Z10hello_cudav:
[----:B------:R-:W0:Y:S01]  /*0000*/  LDC R1, c[0x0][0x37c] ;  /* 0x0000df00ff017b82 */ /* 0x000e220000000800 */
[----:B------:R-:W1:Y:S01]  /*0010*/  S2R R8, SR_CTAID.X ;  /* 0x0000000000087919 */ /* 0x000e620000002500 */
[----:B0-----:R-:W-:Y:S01]  /*0020*/  VIADD R1, R1, 0xfffffff8 ;  /* 0xfffffff801017836 */ /* 0x001fe20000000000 */
[----:B------:R-:W-:Y:S01]  /*0030*/  MOV R0, 0x0 ;  /* 0x0000000000007802 */ /* 0x000fe20000000f00 */
[----:B------:R-:W0:Y:S01]  /*0040*/  LDCU UR4, c[0x0][0x2f8] ;  /* 0x00005f00ff0477ac */ /* 0x000e220008000800 */
[----:B------:R-:W1:Y:S03]  /*0050*/  S2R R9, SR_TID.X ;  /* 0x0000000000097919 */ /* 0x000e660000002100 */
[----:B------:R2:W3:Y:S01]  /*0060*/  LDC.64 R2, c[0x4][R0] ;  /* 0x0100000000027b82 */ /* 0x0004e20000000a00 */
[----:B------:R-:W4:Y:S01]  /*0070*/  LDCU.64 UR6, c[0x4][0x8] ;  /* 0x01000100ff0677ac */ /* 0x000f220008000a00 */
[----:B------:R-:W5:Y:S01]  /*0080*/  LDCU UR5, c[0x0][0x2fc] ;  /* 0x00005f80ff0577ac */ /* 0x000f620008000800 */
[----:B0-----:R-:W-:Y:S01]  /*0090*/  IADD3 R6, P0, PT, R1, UR4, RZ ;  /* 0x0000000401067c10 */ /* 0x001fe2000ff1e0ff */
[----:B----4-:R-:W-:Y:S01]  /*00a0*/  IMAD.U32 R4, RZ, RZ, UR6 ;  /* 0x00000006ff047e24 */ /* 0x010fe2000f8e00ff */
[----:B------:R-:W-:-:S03]  /*00b0*/  MOV R5, UR7 ;  /* 0x0000000700057c02 */ /* 0x000fc60008000f00 */
[----:B-----5:R-:W-:Y:S01]  /*00c0*/  IMAD.X R7, RZ, RZ, UR5, P0 ;  /* 0x00000005ff077e24 */ /* 0x020fe200080e06ff */
[----:B-1----:R2:W-:Y:S07]  /*00d0*/  STL.64 [R1], R8 ;  /* 0x0000000801007387 */ /* 0x0025ee0000100a00 */
[----:B------:R-:W-:-:S07]  /*00e0*/  LEPC R20, `(.L_x_0) ;  /* 0x000000001014794e */ /* 0x000fce0000000000 */
[----:B--23--:R-:W-:Y:S05]  /*00f0*/  CALL.ABS.NOINC R2 ;  /* 0x0000000002007343 */ /* 0x00cfea0003c00000 */
.L_x_0:
[----:B------:R-:W-:Y:S05]  /*0100*/  EXIT ;  /* 0x000000000000794d */ /* 0x000fea0003800000 */
.L_x_1:
[----:B------:R-:W-:-:S00]  /*0110*/  BRA `(.L_x_1) ;  /* 0xfffffffc00fc7947 */ /* 0x000fc0000383ffff */
[----:B------:R-:W-:-:S00]  /*0120*/  NOP ;  /* 0x0000000000007918 */ /* 0x000fc00000000000 */
        /* <DEDUP_REMOVED lines=13> */
.L_x_2:


//--------------------- .nv.global.init           --------------------------
	.section	.nv.global.init,"aw",@progbits
.nv.global.init:
	.type		$str,@object
	.size		$str,(.L_0 - $str)
$str:
        /*0000*/ 	.byte	0x48, 0x65, 0x6c, 0x6c, 0x6f, 0x20, 0x66, 0x72, 0x6f, 0x6d, 0x20, 0x47, 0x50, 0x55, 0x20, 0x74
        /*0010*/ 	.byte	0x68, 0x72, 0x65, 0x61, 0x64, 0x20, 0x28, 0x25, 0x64, 0x2c, 0x25, 0x64, 0x29, 0x21, 0x0a, 0x00
.L_0:


//--------------------- .nv.shared.reserved.0     --------------------------
	.section	.nv.shared.reserved.0,"aw",@nobits
	.weak		__nv_reservedSMEM_offset_0_alias
	.size		__nv_reservedSMEM_offset_0_alias, 0, 64
	.other		__nv_reservedSMEM_offset_0_alias,@"STO_CUDA_RESERVED_SHARED STV_DEFAULT"
__nv_reservedSMEM_offset_0_alias:
	.zero		0
	.zero		64


//--------------------- .nv.constant0._Z10hello_cudav --------------------------
	.section	.nv.constant0._Z10hello_cudav,"a",@progbits
	.sectionflags	@""
	.align	4
.nv.constant0._Z10hello_cudav:
	.zero		896


//--------------------- SYMBOLS --------------------------

	.type		.nv.reservedSmem.offset0,@object
	.size		.nv.reservedSmem.offset0,0x4
	.type		vprintf,@function
